//
// Generated by NVIDIA NVVM Compiler
//
// Compiler Build ID: CL-36424714
// Cuda compilation tools, release 13.0, V13.0.88
// Based on NVVM 20.0.0
//

.version 9.0
.target sm_100
.address_size 64

	// .globl	_Z7SSTTestPfPii

.visible .entry _Z7SSTTestPfPii(
	.param .u64 .ptr .align 1 _Z7SSTTestPfPii_param_0,
	.param .u64 .ptr .align 1 _Z7SSTTestPfPii_param_1,
	.param .u32 _Z7SSTTestPfPii_param_2
)
{
	.reg .pred 	%p<3>;
	.reg .b32 	%r<12>;
	.reg .b32 	%f<2>;
	.reg .b64 	%rd<8>;

	ld.param.u64 	%rd1, [_Z7SSTTestPfPii_param_0];
	ld.param.u64 	%rd2, [_Z7SSTTestPfPii_param_1];
	ld.param.u32 	%r3, [_Z7SSTTestPfPii_param_2];
	mov.u32 	%r1, %tid.x;
	setp.ge.s32 	%p1, %r1, %r3;
	@%p1 bra 	$L__BB0_3;
	cvta.to.global.u64 	%rd4, %rd1;
	mul.wide.u32 	%rd5, %r1, 4;
	add.s64 	%rd6, %rd4, %rd5;
	ld.global.f32 	%f1, [%rd6];
	// begin inline asm
	/*
	// end inline asm
	// begin inline asm
	CPTX_BEGIN
	// end inline asm
	// begin inline asm
	sst.sstarr.f32 %r4, [%rd1], %r1, %f1;
	// end inline asm
	// begin inline asm
	CPTX_END
	// end inline asm
	// begin inline asm
	*/
	// end inline asm
	setp.eq.s32 	%p2, %r4, 0;
	@%p2 bra 	$L__BB0_3;
	cvt.u32.u64 	%r6, %rd1;
	sub.s32 	%r7, %r4, %r6;
	shr.s32 	%r8, %r7, 31;
	shr.u32 	%r9, %r8, 30;
	add.s32 	%r10, %r7, %r9;
	shr.s32 	%r11, %r10, 2;
	cvta.to.global.u64 	%rd7, %rd2;
	st.global.u32 	[%rd7], %r11;
$L__BB0_3:
	ret;

}


// ===== COMPILED SASS (sm_100) =====

	.target	sm_100

	.elftype	@"ET_EXEC"


//--------------------- .note.nv.tkinfo           --------------------------
	.section	.note.nv.tkinfo,"",@"SHT_NOTE"
	.sectionflags	@"SHF_NOTE_NV_TKINFO"
	.tkinfo
        /*0018*/ 	.word	0x00000002
        /*0030*/ 	.string	""
        /*0030*/ 	.string	"ptxas"
        /*0030*/ 	.string	"Cuda compilation tools, release 13.0, V13.0.88"
        /*0030*/ 	.string	"Build cuda_13.0.r13.0/compiler.36424714_0"
        /*0030*/ 	.string	"-arch sm_100 -m 64 "



//--------------------- .note.nv.cuinfo           --------------------------
	.section	.note.nv.cuinfo,"",@"SHT_NOTE"
	.sectionflags	@"SHF_NOTE_NV_CUINFO"
        /*0018*/ 	.short	0x0002
        /*001a*/ 	.short	0x0064
        /*001c*/ 	.short	0x0082
	.zero		2


//--------------------- .nv.info                  --------------------------
	.section	.nv.info,"",@"SHT_CUDA_INFO"
	.align	4


	//----- nvinfo : EIATTR_REGCOUNT
	.align		4
        /*0000*/ 	.byte	0x04, 0x2f
        /*0002*/ 	.short	(.L_1 - .L_0)
	.align		4
.L_0:
        /*0004*/ 	.word	index@(_Z7SSTTestPfPii)
        /*0008*/ 	.word	0x00000008


	//----- nvinfo : EIATTR_FRAME_SIZE
	.align		4
.L_1:
        /*000c*/ 	.byte	0x04, 0x11
        /*000e*/ 	.short	(.L_3 - .L_2)
	.align		4
.L_2:
        /*0010*/ 	.word	index@(_Z7SSTTestPfPii)
        /*0014*/ 	.word	0x00000000


	//----- nvinfo : EIATTR_MIN_STACK_SIZE
	.align		4
.L_3:
        /*0018*/ 	.byte	0x04, 0x12
        /*001a*/ 	.short	(.L_5 - .L_4)
	.align		4
.L_4:
        /*001c*/ 	.word	index@(_Z7SSTTestPfPii)
        /*0020*/ 	.word	0x00000000
.L_5:


//--------------------- .nv.compat                --------------------------
	.section	.nv.compat,"",@"SHT_CUDA_COMPAT_INFO"
	.align	4
        /*0000*/ 	.byte	0x02, 0x09, 0x00, 0x00, 0x02, 0x02, 0x01, 0x00, 0x02, 0x05, 0x05, 0x00, 0x03, 0x07, 0x01, 0x01
        /*0010*/ 	.byte	0x02, 0x03, 0x00, 0x00, 0x02, 0x06, 0x01, 0x00, 0x04, 0x0b, 0x08, 0x00, 0x09, 0x00, 0x00, 0x00
        /*0020*/ 	.byte	0x00, 0x00, 0x00, 0x00


//--------------------- .nv.info._Z7SSTTestPfPii  --------------------------
	.section	.nv.info._Z7SSTTestPfPii,"",@"SHT_CUDA_INFO"
	.sectionflags	@""
	.align	4


	//----- nvinfo : EIATTR_CUDA_API_VERSION
	.align		4
        /*0000*/ 	.byte	0x04, 0x37
        /*0002*/ 	.short	(.L_7 - .L_6)
.L_6:
        /*0004*/ 	.word	0x00000082


	//----- nvinfo : EIATTR_KPARAM_INFO
	.align		4
.L_7:
        /*0008*/ 	.byte	0x04, 0x17
        /*000a*/ 	.short	(.L_9 - .L_8)
.L_8:
        /*000c*/ 	.word	0x00000000
        /*0010*/ 	.short	0x0002
        /*0012*/ 	.short	0x0010
        /*0014*/ 	.byte	0x00, 0xf0, 0x11, 0x00


	//----- nvinfo : EIATTR_KPARAM_INFO
	.align		4
.L_9:
        /*0018*/ 	.byte	0x04, 0x17
        /*001a*/ 	.short	(.L_11 - .L_10)
.L_10:
        /*001c*/ 	.word	0x00000000
        /*0020*/ 	.short	0x0001
        /*0022*/ 	.short	0x0008
        /*0024*/ 	.byte	0x00, 0xf5, 0x21, 0x00


	//----- nvinfo : EIATTR_KPARAM_INFO
	.align		4
.L_11:
        /*0028*/ 	.byte	0x04, 0x17
        /*002a*/ 	.short	(.L_13 - .L_12)
.L_12:
        /*002c*/ 	.word	0x00000000
        /*0030*/ 	.short	0x0000
        /*0032*/ 	.short	0x0000
        /*0034*/ 	.byte	0x00, 0xf5, 0x21, 0x00


	//----- nvinfo : EIATTR_SPARSE_MMA_MASK
	.align		4
.L_13:
        /*0038*/ 	.byte	0x03, 0x50
        /*003a*/ 	.short	0x0000


	//----- nvinfo : EIATTR_MAXREG_COUNT
	.align		4
        /*003c*/ 	.byte	0x03, 0x1b
        /*003e*/ 	.short	0x00ff


	//----- nvinfo : EIATTR_MERCURY_ISA_VERSION
	.align		4
        /*0040*/ 	.byte	0x03, 0x5f
        /*0042*/ 	.short	0x0101


	//----- nvinfo : EIATTR_VRC_CTA_INIT_COUNT
	.align		4
        /*0044*/ 	.byte	0x02, 0x4a
	.zero		1
	.zero		1


	//----- nvinfo : EIATTR_EXIT_INSTR_OFFSETS
	.align		4
        /*0048*/ 	.byte	0x04, 0x1c
        /*004a*/ 	.short	(.L_15 - .L_14)


	//   ....[0]....
.L_14:
        /*004c*/ 	.word	0x00000040


	//   ....[1]....
        /*0050*/ 	.word	0x00000060


	//   ....[2]....
        /*0054*/ 	.word	0x000000f0


	//----- nvinfo : EIATTR_CBANK_PARAM_SIZE
	.align		4
.L_15:
        /*0058*/ 	.byte	0x03, 0x19
        /*005a*/ 	.short	0x0014


	//----- nvinfo : EIATTR_PARAM_CBANK
	.align		4
        /*005c*/ 	.byte	0x04, 0x0a
        /*005e*/ 	.short	(.L_17 - .L_16)
	.align		4
.L_16:
        /*0060*/ 	.word	index@(.nv.constant0._Z7SSTTestPfPii)
        /*0064*/ 	.short	0x0380
        /*0066*/ 	.short	0x0014


	//----- nvinfo : EIATTR_SW_WAR
	.align		4
.L_17:
        /*0068*/ 	.byte	0x04, 0x36
        /*006a*/ 	.short	(.L_19 - .L_18)
.L_18:
        /*006c*/ 	.word	0x00000008
.L_19:


//--------------------- .nv.callgraph             --------------------------
	.section	.nv.callgraph,"",@"SHT_CUDA_CALLGRAPH"
	.align	4
	.sectionentsize	8
	.align		4
        /*0000*/ 	.word	0x00000000
	.align		4
        /*0004*/ 	.word	0xffffffff
	.align		4
        /*0008*/ 	.word	0x00000000
	.align		4
        /*000c*/ 	.word	0xfffffffe
	.align		4
        /*0010*/ 	.word	0x00000000
	.align		4
        /*0014*/ 	.word	0xfffffffd
	.align		4
        /*0018*/ 	.word	0x00000000
	.align		4
        /*001c*/ 	.word	0xfffffffc


//--------------------- .text._Z7SSTTestPfPii     --------------------------
	.section	.text._Z7SSTTestPfPii,"ax",@progbits
	.align	128
        .global         _Z7SSTTestPfPii
        .type           _Z7SSTTestPfPii,@function
        .size           _Z7SSTTestPfPii,(.L_x_1 - _Z7SSTTestPfPii)
        .other          _Z7SSTTestPfPii,@"STO_CUDA_ENTRY STV_DEFAULT"
_Z7SSTTestPfPii:
.text._Z7SSTTestPfPii:
[----:B------:R-:W-:Y:S01]  /*0000*/  LDC R1, c[0x0][0x37c] ;  /* 0x0000df00ff017b82 */ /* 0x000fe20000000800 */
[----:B------:R-:W0:Y:S01]  /*0010*/  S2R R0, SR_TID.X ;  /* 0x0000000000007919 */ /* 0x000e220000002100 */
[----:B------:R-:W0:Y:S02]  /*0020*/  LDCU UR4, c[0x0][0x390] ;  /* 0x00007200ff0477ac */ /* 0x000e240008000800 */
[----:B0-----:R-:W-:-:S13]  /*0030*/  ISETP.GE.AND P0, PT, R0, UR4, PT ;  /* 0x0000000400007c0c */ /* 0x001fda000bf06270 */
[----:B------:R-:W-:Y:S05]  /*0040*/  @P0 EXIT ;  /* 0x000000000000094d */ /* 0x000fea0003800000 */
[----:B------:R-:W-:-:S13]  /*0050*/  ISETP.NE.AND P0, PT, R0, RZ, PT ;  /* 0x000000ff0000720c */ /* 0x000fda0003f05270 */
[----:B------:R-:W-:Y:S05]  /*0060*/  @!P0 EXIT ;  /* 0x000000000000894d */ /* 0x000fea0003800000 */
[----:B------:R-:W0:Y:S01]  /*0070*/  LDCU UR6, c[0x0][0x380] ;  /* 0x00007000ff0677ac */ /* 0x000e220008000800 */
[----:B------:R-:W1:Y:S01]  /*0080*/  LDC.64 R2, c[0x0][0x388] ;  /* 0x0000e200ff027b82 */ /* 0x000e620000000a00 */
[----:B------:R-:W1:Y:S01]  /*0090*/  LDCU.64 UR4, c[0x0][0x358] ;  /* 0x00006b00ff0477ac */ /* 0x000e620008000a00 */
[----:B0-----:R-:W-:-:S05]  /*00a0*/  VIADD R0, R0, -UR6 ;  /* 0x8000000600007c36 */ /* 0x001fca0008000000 */
[----:B------:R-:W-:-:S04]  /*00b0*/  SHF.R.S32.HI R5, RZ, 0x1f, R0 ;  /* 0x0000001fff057819 */ /* 0x000fc80000011400 */
[----:B------:R-:W-:-:S04]  /*00c0*/  LEA.HI R5, R5, R0, RZ, 0x2 ;  /* 0x0000000005057211 */ /* 0x000fc800078f10ff */
[----:B------:R-:W-:-:S05]  /*00d0*/  SHF.R.S32.HI R5, RZ, 0x2, R5 ;  /* 0x00000002ff057819 */ /* 0x000fca0000011405 */
[----:B-1----:R-:W-:Y:S01]  /*00e0*/  STG.E desc[UR4][R2.64], R5 ;  /* 0x0000000502007986 */ /* 0x002fe2000c101904 */
[----:B------:R-:W-:Y:S05]  /*00f0*/  EXIT ;  /* 0x000000000000794d */ /* 0x000fea0003800000 */
.L_x_0:
[----:B------:R-:W-:-:S00]  /*0100*/  BRA `(.L_x_0) ;  /* 0xfffffffc00fc7947 */ /* 0x000fc0000383ffff */
[----:B------:R-:W-:-:S00]  /*0110*/  NOP ;  /* 0x0000000000007918 */ /* 0x000fc00000000000 */
        /* <DEDUP_REMOVED lines=14> */
.L_x_1:


//--------------------- .nv.shared.reserved.0     --------------------------
	.section	.nv.shared.reserved.0,"aw",@nobits
	.weak		__nv_reservedSMEM_offset_0_alias
	.size		__nv_reservedSMEM_offset_0_alias, 0, 64
	.other		__nv_reservedSMEM_offset_0_alias,@"STO_CUDA_RESERVED_SHARED STV_DEFAULT"
__nv_reservedSMEM_offset_0_alias:
	.zero		0
	.zero		64


//--------------------- .nv.constant0._Z7SSTTestPfPii --------------------------
	.section	.nv.constant0._Z7SSTTestPfPii,"a",@progbits
	.sectionflags	@""
	.align	4
.nv.constant0._Z7SSTTestPfPii:
	.zero		916


//--------------------- SYMBOLS --------------------------

	.type		.nv.reservedSmem.offset0,@object
	.size		.nv.reservedSmem.offset0,0x4
